//
// Generated by NVIDIA NVVM Compiler
//
// Compiler Build ID: CL-36424714
// Cuda compilation tools, release 13.0, V13.0.88
// Based on NVVM 20.0.0
//

.version 9.0
.target sm_100
.address_size 64

	// .globl	_Z11matmul_gpu3P6__halfS0_S0_iii
// _ZZ11matmul_gpu3P6__halfS0_S0_iiiE5aTile has been demoted
// _ZZ11matmul_gpu3P6__halfS0_S0_iiiE5bTile has been demoted

.visible .entry _Z11matmul_gpu3P6__halfS0_S0_iii(
	.param .u64 .ptr .align 1 _Z11matmul_gpu3P6__halfS0_S0_iii_param_0,
	.param .u64 .ptr .align 1 _Z11matmul_gpu3P6__halfS0_S0_iii_param_1,
	.param .u64 .ptr .align 1 _Z11matmul_gpu3P6__halfS0_S0_iii_param_2,
	.param .u32 _Z11matmul_gpu3P6__halfS0_S0_iii_param_3,
	.param .u32 _Z11matmul_gpu3P6__halfS0_S0_iii_param_4,
	.param .u32 _Z11matmul_gpu3P6__halfS0_S0_iii_param_5
)
{
	.reg .pred 	%p<6>;
	.reg .b16 	%rs<132>;
	.reg .b32 	%r<34>;
	.reg .b32 	%f<72>;
	.reg .b64 	%rd<13>;
	// demoted variable
	.shared .align 2 .b8 _ZZ11matmul_gpu3P6__halfS0_S0_iiiE5aTile[2048];
	// demoted variable
	.shared .align 2 .b8 _ZZ11matmul_gpu3P6__halfS0_S0_iiiE5bTile[2048];
	ld.param.u64 	%rd3, [_Z11matmul_gpu3P6__halfS0_S0_iii_param_0];
	ld.param.u64 	%rd4, [_Z11matmul_gpu3P6__halfS0_S0_iii_param_1];
	ld.param.u64 	%rd5, [_Z11matmul_gpu3P6__halfS0_S0_iii_param_2];
	ld.param.u32 	%r20, [_Z11matmul_gpu3P6__halfS0_S0_iii_param_3];
	ld.param.u32 	%r18, [_Z11matmul_gpu3P6__halfS0_S0_iii_param_4];
	ld.param.u32 	%r19, [_Z11matmul_gpu3P6__halfS0_S0_iii_param_5];
	mov.u32 	%r1, %tid.x;
	mov.u32 	%r21, %ctaid.x;
	mov.u32 	%r22, %ntid.x;
	mad.lo.s32 	%r2, %r21, %r22, %r1;
	mov.u32 	%r3, %tid.y;
	mov.u32 	%r23, %ctaid.y;
	mov.u32 	%r24, %ntid.y;
	mad.lo.s32 	%r4, %r23, %r24, %r3;
	setp.ge.s32 	%p1, %r4, %r20;
	setp.ge.s32 	%p2, %r2, %r18;
	or.pred  	%p3, %p1, %p2;
	@%p3 bra 	$L__BB0_5;
	setp.lt.s32 	%p4, %r19, 1;
	mov.f32 	%f71, 0f00000000;
	@%p4 bra 	$L__BB0_4;
	shl.b32 	%r26, %r3, 6;
	mov.u32 	%r27, _ZZ11matmul_gpu3P6__halfS0_S0_iiiE5aTile;
	add.s32 	%r5, %r27, %r26;
	shl.b32 	%r28, %r1, 1;
	add.s32 	%r6, %r5, %r28;
	mov.u32 	%r29, _ZZ11matmul_gpu3P6__halfS0_S0_iiiE5bTile;
	add.s32 	%r8, %r29, %r28;
	add.s32 	%r7, %r8, %r26;
	mad.lo.s32 	%r32, %r3, %r19, %r2;
	shl.b32 	%r10, %r19, 5;
	mad.lo.s32 	%r31, %r19, %r4, %r1;
	cvta.to.global.u64 	%rd1, %rd3;
	cvta.to.global.u64 	%rd2, %rd4;
	mov.f32 	%f71, 0f00000000;
	mov.b32 	%r33, 0;
$L__BB0_3:
	mul.wide.u32 	%rd6, %r31, 2;
	add.s64 	%rd7, %rd1, %rd6;
	ld.global.u16 	%rs129, [%rd7];
	st.shared.u16 	[%r6], %rs129;
	mul.wide.u32 	%rd8, %r32, 2;
	add.s64 	%rd9, %rd2, %rd8;
	ld.global.u16 	%rs130, [%rd9];
	st.shared.u16 	[%r7], %rs130;
	bar.sync 	0;
	ld.shared.u16 	%rs2, [%r5];
	ld.shared.u16 	%rs3, [%r8];
	// begin inline asm
	{mul.f16 %rs1,%rs2,%rs3;
}
	// end inline asm
	// begin inline asm
	{  cvt.f32.f16 %f6, %rs1;}

	// end inline asm
	add.f32 	%f38, %f71, %f6;
	ld.shared.u16 	%rs6, [%r5+2];
	ld.shared.u16 	%rs7, [%r8+64];
	// begin inline asm
	{mul.f16 %rs5,%rs6,%rs7;
}
	// end inline asm
	// begin inline asm
	{  cvt.f32.f16 %f7, %rs5;}

	// end inline asm
	add.f32 	%f39, %f38, %f7;
	ld.shared.u16 	%rs10, [%r5+4];
	ld.shared.u16 	%rs11, [%r8+128];
	// begin inline asm
	{mul.f16 %rs9,%rs10,%rs11;
}
	// end inline asm
	// begin inline asm
	{  cvt.f32.f16 %f8, %rs9;}

	// end inline asm
	add.f32 	%f40, %f39, %f8;
	ld.shared.u16 	%rs14, [%r5+6];
	ld.shared.u16 	%rs15, [%r8+192];
	// begin inline asm
	{mul.f16 %rs13,%rs14,%rs15;
}
	// end inline asm
	// begin inline asm
	{  cvt.f32.f16 %f9, %rs13;}

	// end inline asm
	add.f32 	%f41, %f40, %f9;
	ld.shared.u16 	%rs18, [%r5+8];
	ld.shared.u16 	%rs19, [%r8+256];
	// begin inline asm
	{mul.f16 %rs17,%rs18,%rs19;
}
	// end inline asm
	// begin inline asm
	{  cvt.f32.f16 %f10, %rs17;}

	// end inline asm
	add.f32 	%f42, %f41, %f10;
	ld.shared.u16 	%rs22, [%r5+10];
	ld.shared.u16 	%rs23, [%r8+320];
	// begin inline asm
	{mul.f16 %rs21,%rs22,%rs23;
}
	// end inline asm
	// begin inline asm
	{  cvt.f32.f16 %f11, %rs21;}

	// end inline asm
	add.f32 	%f43, %f42, %f11;
	ld.shared.u16 	%rs26, [%r5+12];
	ld.shared.u16 	%rs27, [%r8+384];
	// begin inline asm
	{mul.f16 %rs25,%rs26,%rs27;
}
	// end inline asm
	// begin inline asm
	{  cvt.f32.f16 %f12, %rs25;}

	// end inline asm
	add.f32 	%f44, %f43, %f12;
	ld.shared.u16 	%rs30, [%r5+14];
	ld.shared.u16 	%rs31, [%r8+448];
	// begin inline asm
	{mul.f16 %rs29,%rs30,%rs31;
}
	// end inline asm
	// begin inline asm
	{  cvt.f32.f16 %f13, %rs29;}

	// end inline asm
	add.f32 	%f45, %f44, %f13;
	ld.shared.u16 	%rs34, [%r5+16];
	ld.shared.u16 	%rs35, [%r8+512];
	// begin inline asm
	{mul.f16 %rs33,%rs34,%rs35;
}
	// end inline asm
	// begin inline asm
	{  cvt.f32.f16 %f14, %rs33;}

	// end inline asm
	add.f32 	%f46, %f45, %f14;
	ld.shared.u16 	%rs38, [%r5+18];
	ld.shared.u16 	%rs39, [%r8+576];
	// begin inline asm
	{mul.f16 %rs37,%rs38,%rs39;
}
	// end inline asm
	// begin inline asm
	{  cvt.f32.f16 %f15, %rs37;}

	// end inline asm
	add.f32 	%f47, %f46, %f15;
	ld.shared.u16 	%rs42, [%r5+20];
	ld.shared.u16 	%rs43, [%r8+640];
	// begin inline asm
	{mul.f16 %rs41,%rs42,%rs43;
}
	// end inline asm
	// begin inline asm
	{  cvt.f32.f16 %f16, %rs41;}

	// end inline asm
	add.f32 	%f48, %f47, %f16;
	ld.shared.u16 	%rs46, [%r5+22];
	ld.shared.u16 	%rs47, [%r8+704];
	// begin inline asm
	{mul.f16 %rs45,%rs46,%rs47;
}
	// end inline asm
	// begin inline asm
	{  cvt.f32.f16 %f17, %rs45;}

	// end inline asm
	add.f32 	%f49, %f48, %f17;
	ld.shared.u16 	%rs50, [%r5+24];
	ld.shared.u16 	%rs51, [%r8+768];
	// begin inline asm
	{mul.f16 %rs49,%rs50,%rs51;
}
	// end inline asm
	// begin inline asm
	{  cvt.f32.f16 %f18, %rs49;}

	// end inline asm
	add.f32 	%f50, %f49, %f18;
	ld.shared.u16 	%rs54, [%r5+26];
	ld.shared.u16 	%rs55, [%r8+832];
	// begin inline asm
	{mul.f16 %rs53,%rs54,%rs55;
}
	// end inline asm
	// begin inline asm
	{  cvt.f32.f16 %f19, %rs53;}

	// end inline asm
	add.f32 	%f51, %f50, %f19;
	ld.shared.u16 	%rs58, [%r5+28];
	ld.shared.u16 	%rs59, [%r8+896];
	// begin inline asm
	{mul.f16 %rs57,%rs58,%rs59;
}
	// end inline asm
	// begin inline asm
	{  cvt.f32.f16 %f20, %rs57;}

	// end inline asm
	add.f32 	%f52, %f51, %f20;
	ld.shared.u16 	%rs62, [%r5+30];
	ld.shared.u16 	%rs63, [%r8+960];
	// begin inline asm
	{mul.f16 %rs61,%rs62,%rs63;
}
	// end inline asm
	// begin inline asm
	{  cvt.f32.f16 %f21, %rs61;}

	// end inline asm
	add.f32 	%f53, %f52, %f21;
	ld.shared.u16 	%rs66, [%r5+32];
	ld.shared.u16 	%rs67, [%r8+1024];
	// begin inline asm
	{mul.f16 %rs65,%rs66,%rs67;
}
	// end inline asm
	// begin inline asm
	{  cvt.f32.f16 %f22, %rs65;}

	// end inline asm
	add.f32 	%f54, %f53, %f22;
	ld.shared.u16 	%rs70, [%r5+34];
	ld.shared.u16 	%rs71, [%r8+1088];
	// begin inline asm
	{mul.f16 %rs69,%rs70,%rs71;
}
	// end inline asm
	// begin inline asm
	{  cvt.f32.f16 %f23, %rs69;}

	// end inline asm
	add.f32 	%f55, %f54, %f23;
	ld.shared.u16 	%rs74, [%r5+36];
	ld.shared.u16 	%rs75, [%r8+1152];
	// begin inline asm
	{mul.f16 %rs73,%rs74,%rs75;
}
	// end inline asm
	// begin inline asm
	{  cvt.f32.f16 %f24, %rs73;}

	// end inline asm
	add.f32 	%f56, %f55, %f24;
	ld.shared.u16 	%rs78, [%r5+38];
	ld.shared.u16 	%rs79, [%r8+1216];
	// begin inline asm
	{mul.f16 %rs77,%rs78,%rs79;
}
	// end inline asm
	// begin inline asm
	{  cvt.f32.f16 %f25, %rs77;}

	// end inline asm
	add.f32 	%f57, %f56, %f25;
	ld.shared.u16 	%rs82, [%r5+40];
	ld.shared.u16 	%rs83, [%r8+1280];
	// begin inline asm
	{mul.f16 %rs81,%rs82,%rs83;
}
	// end inline asm
	// begin inline asm
	{  cvt.f32.f16 %f26, %rs81;}

	// end inline asm
	add.f32 	%f58, %f57, %f26;
	ld.shared.u16 	%rs86, [%r5+42];
	ld.shared.u16 	%rs87, [%r8+1344];
	// begin inline asm
	{mul.f16 %rs85,%rs86,%rs87;
}
	// end inline asm
	// begin inline asm
	{  cvt.f32.f16 %f27, %rs85;}

	// end inline asm
	add.f32 	%f59, %f58, %f27;
	ld.shared.u16 	%rs90, [%r5+44];
	ld.shared.u16 	%rs91, [%r8+1408];
	// begin inline asm
	{mul.f16 %rs89,%rs90,%rs91;
}
	// end inline asm
	// begin inline asm
	{  cvt.f32.f16 %f28, %rs89;}

	// end inline asm
	add.f32 	%f60, %f59, %f28;
	ld.shared.u16 	%rs94, [%r5+46];
	ld.shared.u16 	%rs95, [%r8+1472];
	// begin inline asm
	{mul.f16 %rs93,%rs94,%rs95;
}
	// end inline asm
	// begin inline asm
	{  cvt.f32.f16 %f29, %rs93;}

	// end inline asm
	add.f32 	%f61, %f60, %f29;
	ld.shared.u16 	%rs98, [%r5+48];
	ld.shared.u16 	%rs99, [%r8+1536];
	// begin inline asm
	{mul.f16 %rs97,%rs98,%rs99;
}
	// end inline asm
	// begin inline asm
	{  cvt.f32.f16 %f30, %rs97;}

	// end inline asm
	add.f32 	%f62, %f61, %f30;
	ld.shared.u16 	%rs102, [%r5+50];
	ld.shared.u16 	%rs103, [%r8+1600];
	// begin inline asm
	{mul.f16 %rs101,%rs102,%rs103;
}
	// end inline asm
	// begin inline asm
	{  cvt.f32.f16 %f31, %rs101;}

	// end inline asm
	add.f32 	%f63, %f62, %f31;
	ld.shared.u16 	%rs106, [%r5+52];
	ld.shared.u16 	%rs107, [%r8+1664];
	// begin inline asm
	{mul.f16 %rs105,%rs106,%rs107;
}
	// end inline asm
	// begin inline asm
	{  cvt.f32.f16 %f32, %rs105;}

	// end inline asm
	add.f32 	%f64, %f63, %f32;
	ld.shared.u16 	%rs110, [%r5+54];
	ld.shared.u16 	%rs111, [%r8+1728];
	// begin inline asm
	{mul.f16 %rs109,%rs110,%rs111;
}
	// end inline asm
	// begin inline asm
	{  cvt.f32.f16 %f33, %rs109;}

	// end inline asm
	add.f32 	%f65, %f64, %f33;
	ld.shared.u16 	%rs114, [%r5+56];
	ld.shared.u16 	%rs115, [%r8+1792];
	// begin inline asm
	{mul.f16 %rs113,%rs114,%rs115;
}
	// end inline asm
	// begin inline asm
	{  cvt.f32.f16 %f34, %rs113;}

	// end inline asm
	add.f32 	%f66, %f65, %f34;
	ld.shared.u16 	%rs118, [%r5+58];
	ld.shared.u16 	%rs119, [%r8+1856];
	// begin inline asm
	{mul.f16 %rs117,%rs118,%rs119;
}
	// end inline asm
	// begin inline asm
	{  cvt.f32.f16 %f35, %rs117;}

	// end inline asm
	add.f32 	%f67, %f66, %f35;
	ld.shared.u16 	%rs122, [%r5+60];
	ld.shared.u16 	%rs123, [%r8+1920];
	// begin inline asm
	{mul.f16 %rs121,%rs122,%rs123;
}
	// end inline asm
	// begin inline asm
	{  cvt.f32.f16 %f36, %rs121;}

	// end inline asm
	add.f32 	%f68, %f67, %f36;
	ld.shared.u16 	%rs126, [%r5+62];
	ld.shared.u16 	%rs127, [%r8+1984];
	// begin inline asm
	{mul.f16 %rs125,%rs126,%rs127;
}
	// end inline asm
	// begin inline asm
	{  cvt.f32.f16 %f37, %rs125;}

	// end inline asm
	add.f32 	%f71, %f68, %f37;
	bar.sync 	0;
	add.s32 	%r33, %r33, 32;
	add.s32 	%r32, %r32, %r10;
	add.s32 	%r31, %r31, 32;
	setp.lt.s32 	%p5, %r33, %r19;
	@%p5 bra 	$L__BB0_3;
$L__BB0_4:
	// begin inline asm
	{  cvt.rn.f16.f32 %rs131, %f71;}

	// end inline asm
	mad.lo.s32 	%r30, %r18, %r4, %r2;
	cvta.to.global.u64 	%rd10, %rd5;
	mul.wide.s32 	%rd11, %r30, 2;
	add.s64 	%rd12, %rd10, %rd11;
	st.global.u16 	[%rd12], %rs131;
$L__BB0_5:
	ret;

}


// ===== COMPILED SASS (sm_100) =====

	.target	sm_100

	.elftype	@"ET_EXEC"


//--------------------- .note.nv.tkinfo           --------------------------
	.section	.note.nv.tkinfo,"",@"SHT_NOTE"
	.sectionflags	@"SHF_NOTE_NV_TKINFO"
	.tkinfo
        /*0018*/ 	.word	0x00000002
        /*0030*/ 	.string	""
        /*0030*/ 	.string	"ptxas"
        /*0030*/ 	.string	"Cuda compilation tools, release 13.0, V13.0.88"
        /*0030*/ 	.string	"Build cuda_13.0.r13.0/compiler.36424714_0"
        /*0030*/ 	.string	"-arch sm_100 -m 64 "



//--------------------- .note.nv.cuinfo           --------------------------
	.section	.note.nv.cuinfo,"",@"SHT_NOTE"
	.sectionflags	@"SHF_NOTE_NV_CUINFO"
        /*0018*/ 	.short	0x0002
        /*001a*/ 	.short	0x0064
        /*001c*/ 	.short	0x0082
	.zero		2


//--------------------- .nv.info                  --------------------------
	.section	.nv.info,"",@"SHT_CUDA_INFO"
	.align	4


	//----- nvinfo : EIATTR_REGCOUNT
	.align		4
        /*0000*/ 	.byte	0x04, 0x2f
        /*0002*/ 	.short	(.L_1 - .L_0)
	.align		4
.L_0:
        /*0004*/ 	.word	index@(_Z11matmul_gpu3P6__halfS0_S0_iii)
        /*0008*/ 	.word	0x00000020


	//----- nvinfo : EIATTR_FRAME_SIZE
	.align		4
.L_1:
        /*000c*/ 	.byte	0x04, 0x11
        /*000e*/ 	.short	(.L_3 - .L_2)
	.align		4
.L_2:
        /*0010*/ 	.word	index@(_Z11matmul_gpu3P6__halfS0_S0_iii)
        /*0014*/ 	.word	0x00000000


	//----- nvinfo : EIATTR_MIN_STACK_SIZE
	.align		4
.L_3:
        /*0018*/ 	.byte	0x04, 0x12
        /*001a*/ 	.short	(.L_5 - .L_4)
	.align		4
.L_4:
        /*001c*/ 	.word	index@(_Z11matmul_gpu3P6__halfS0_S0_iii)
        /*0020*/ 	.word	0x00000000
.L_5:


//--------------------- .nv.compat                --------------------------
	.section	.nv.compat,"",@"SHT_CUDA_COMPAT_INFO"
	.align	4
        /*0000*/ 	.byte	0x02, 0x09, 0x00, 0x00, 0x02, 0x02, 0x01, 0x00, 0x02, 0x05, 0x05, 0x00, 0x03, 0x07, 0x01, 0x01
        /*0010*/ 	.byte	0x02, 0x03, 0x00, 0x00, 0x02, 0x06, 0x01, 0x00, 0x04, 0x0b, 0x08, 0x00, 0x09, 0x00, 0x00, 0x00
        /*0020*/ 	.byte	0x00, 0x00, 0x00, 0x00


//--------------------- .nv.info._Z11matmul_gpu3P6__halfS0_S0_iii --------------------------
	.section	.nv.info._Z11matmul_gpu3P6__halfS0_S0_iii,"",@"SHT_CUDA_INFO"
	.sectionflags	@""
	.align	4


	//----- nvinfo : EIATTR_CUDA_API_VERSION
	.align		4
        /*0000*/ 	.byte	0x04, 0x37
        /*0002*/ 	.short	(.L_7 - .L_6)
.L_6:
        /*0004*/ 	.word	0x00000082


	//----- nvinfo : EIATTR_KPARAM_INFO
	.align		4
.L_7:
        /*0008*/ 	.byte	0x04, 0x17
        /*000a*/ 	.short	(.L_9 - .L_8)
.L_8:
        /*000c*/ 	.word	0x00000000
        /*0010*/ 	.short	0x0005
        /*0012*/ 	.short	0x0020
        /*0014*/ 	.byte	0x00, 0xf0, 0x11, 0x00


	//----- nvinfo : EIATTR_KPARAM_INFO
	.align		4
.L_9:
        /*0018*/ 	.byte	0x04, 0x17
        /*001a*/ 	.short	(.L_11 - .L_10)
.L_10:
        /*001c*/ 	.word	0x00000000
        /*0020*/ 	.short	0x0004
        /*0022*/ 	.short	0x001c
        /*0024*/ 	.byte	0x00, 0xf0, 0x11, 0x00


	//----- nvinfo : EIATTR_KPARAM_INFO
	.align		4
.L_11:
        /*0028*/ 	.byte	0x04, 0x17
        /*002a*/ 	.short	(.L_13 - .L_12)
.L_12:
        /*002c*/ 	.word	0x00000000
        /*0030*/ 	.short	0x0003
        /*0032*/ 	.short	0x0018
        /*0034*/ 	.byte	0x00, 0xf0, 0x11, 0x00


	//----- nvinfo : EIATTR_KPARAM_INFO
	.align		4
.L_13:
        /*0038*/ 	.byte	0x04, 0x17
        /*003a*/ 	.short	(.L_15 - .L_14)
.L_14:
        /*003c*/ 	.word	0x00000000
        /*0040*/ 	.short	0x0002
        /*0042*/ 	.short	0x0010
        /*0044*/ 	.byte	0x00, 0xf5, 0x21, 0x00


	//----- nvinfo : EIATTR_KPARAM_INFO
	.align		4
.L_15:
        /*0048*/ 	.byte	0x04, 0x17
        /*004a*/ 	.short	(.L_17 - .L_16)
.L_16:
        /*004c*/ 	.word	0x00000000
        /*0050*/ 	.short	0x0001
        /*0052*/ 	.short	0x0008
        /*0054*/ 	.byte	0x00, 0xf5, 0x21, 0x00


	//----- nvinfo : EIATTR_KPARAM_INFO
	.align		4
.L_17:
        /*0058*/ 	.byte	0x04, 0x17
        /*005a*/ 	.short	(.L_19 - .L_18)
.L_18:
        /*005c*/ 	.word	0x00000000
        /*0060*/ 	.short	0x0000
        /*0062*/ 	.short	0x0000
        /*0064*/ 	.byte	0x00, 0xf5, 0x21, 0x00


	//----- nvinfo : EIATTR_SPARSE_MMA_MASK
	.align		4
.L_19:
        /*0068*/ 	.byte	0x03, 0x50
        /*006a*/ 	.short	0x0000


	//----- nvinfo : EIATTR_MAXREG_COUNT
	.align		4
        /*006c*/ 	.byte	0x03, 0x1b
        /*006e*/ 	.short	0x00ff


	//----- nvinfo : EIATTR_NUM_BARRIERS
	.align		4
        /*0070*/ 	.byte	0x02, 0x4c
        /*0072*/ 	.byte	0x01
	.zero		1


	//----- nvinfo : EIATTR_MERCURY_ISA_VERSION
	.align		4
        /*0074*/ 	.byte	0x03, 0x5f
        /*0076*/ 	.short	0x0101


	//----- nvinfo : EIATTR_VRC_CTA_INIT_COUNT
	.align		4
        /*0078*/ 	.byte	0x02, 0x4a
	.zero		1
	.zero		1


	//----- nvinfo : EIATTR_EXIT_INSTR_OFFSETS
	.align		4
        /*007c*/ 	.byte	0x04, 0x1c
        /*007e*/ 	.short	(.L_21 - .L_20)


	//   ....[0]....
.L_20:
        /*0080*/ 	.word	0x000000c0


	//   ....[1]....
        /*0084*/ 	.word	0x00000bb0


	//----- nvinfo : EIATTR_CBANK_PARAM_SIZE
	.align		4
.L_21:
        /*0088*/ 	.byte	0x03, 0x19
        /*008a*/ 	.short	0x0024


	//----- nvinfo : EIATTR_PARAM_CBANK
	.align		4
        /*008c*/ 	.byte	0x04, 0x0a
        /*008e*/ 	.short	(.L_23 - .L_22)
	.align		4
.L_22:
        /*0090*/ 	.word	index@(.nv.constant0._Z11matmul_gpu3P6__halfS0_S0_iii)
        /*0094*/ 	.short	0x0380
        /*0096*/ 	.short	0x0024


	//----- nvinfo : EIATTR_SW_WAR
	.align		4
.L_23:
        /*0098*/ 	.byte	0x04, 0x36
        /*009a*/ 	.short	(.L_25 - .L_24)
.L_24:
        /*009c*/ 	.word	0x00000008
.L_25:


//--------------------- .nv.callgraph             --------------------------
	.section	.nv.callgraph,"",@"SHT_CUDA_CALLGRAPH"
	.align	4
	.sectionentsize	8
	.align		4
        /*0000*/ 	.word	0x00000000
	.align		4
        /*0004*/ 	.word	0xffffffff
	.align		4
        /*0008*/ 	.word	0x00000000
	.align		4
        /*000c*/ 	.word	0xfffffffe
	.align		4
        /*0010*/ 	.word	0x00000000
	.align		4
        /*0014*/ 	.word	0xfffffffd
	.align		4
        /*0018*/ 	.word	0x00000000
	.align		4
        /*001c*/ 	.word	0xfffffffc


//--------------------- .text._Z11matmul_gpu3P6__halfS0_S0_iii --------------------------
	.section	.text._Z11matmul_gpu3P6__halfS0_S0_iii,"ax",@progbits
	.align	128
        .global         _Z11matmul_gpu3P6__halfS0_S0_iii
        .type           _Z11matmul_gpu3P6__halfS0_S0_iii,@function
        .size           _Z11matmul_gpu3P6__halfS0_S0_iii,(.L_x_3 - _Z11matmul_gpu3P6__halfS0_S0_iii)
        .other          _Z11matmul_gpu3P6__halfS0_S0_iii,@"STO_CUDA_ENTRY STV_DEFAULT"
_Z11matmul_gpu3P6__halfS0_S0_iii:
.text._Z11matmul_gpu3P6__halfS0_S0_iii:
[----:B------:R-:W-:Y:S01]  /*0000*/  LDC R1, c[0x0][0x37c] ;  /* 0x0000df00ff017b82 */ /* 0x000fe20000000800 */
[----:B------:R-:W0:Y:S07]  /*0010*/  S2R R7, SR_TID.X ;  /* 0x0000000000077919 */ /* 0x000e2e0000002100 */
[----:B------:R-:W0:Y:S01]  /*0020*/  S2UR UR4, SR_CTAID.X ;  /* 0x00000000000479c3 */ /* 0x000e220000002500 */
[----:B------:R-:W1:Y:S01]  /*0030*/  LDCU.64 UR6, c[0x0][0x398] ;  /* 0x00007300ff0677ac */ /* 0x000e620008000a00 */
[----:B------:R-:W2:Y:S06]  /*0040*/  S2R R9, SR_TID.Y ;  /* 0x0000000000097919 */ /* 0x000eac0000002200 */
[----:B------:R-:W0:Y:S08]  /*0050*/  LDC R0, c[0x0][0x360] ;  /* 0x0000d800ff007b82 */ /* 0x000e300000000800 */
[----:B------:R-:W2:Y:S08]  /*0060*/  S2UR UR5, SR_CTAID.Y ;  /* 0x00000000000579c3 */ /* 0x000eb00000002600 */
[----:B------:R-:W2:Y:S01]  /*0070*/  LDC R2, c[0x0][0x364] ;  /* 0x0000d900ff027b82 */ /* 0x000ea20000000800 */
[----:B0-----:R-:W-:-:S05]  /*0080*/  IMAD R0, R0, UR4, R7 ;  /* 0x0000000400007c24 */ /* 0x001fca000f8e0207 */
[----:B-1----:R-:W-:Y:S01]  /*0090*/  ISETP.GE.AND P0, PT, R0, UR7, PT ;  /* 0x0000000700007c0c */ /* 0x002fe2000bf06270 */
[----:B--2---:R-:W-:-:S05]  /*00a0*/  IMAD R13, R2, UR5, R9 ;  /* 0x00000005020d7c24 */ /* 0x004fca000f8e0209 */
[----:B------:R-:W-:-:S13]  /*00b0*/  ISETP.GE.OR P0, PT, R13, UR6, P0 ;  /* 0x000000060d007c0c */ /* 0x000fda0008706670 */
[----:B------:R-:W-:Y:S05]  /*00c0*/  @P0 EXIT ;  /* 0x000000000000094d */ /* 0x000fea0003800000 */
[----:B------:R-:W0:Y:S01]  /*00d0*/  LDC R12, c[0x0][0x3a0] ;  /* 0x0000e800ff0c7b82 */ /* 0x000e220000000800 */
[----:B------:R-:W1:Y:S01]  /*00e0*/  LDCU.64 UR8, c[0x0][0x358] ;  /* 0x00006b00ff0877ac */ /* 0x000e620008000a00 */
[----:B------:R-:W-:Y:S01]  /*00f0*/  HFMA2 R10, -RZ, RZ, 0, 0 ;  /* 0x00000000ff0a7431 */ /* 0x000fe200000001ff */
[----:B0-----:R-:W-:-:S13]  /*0100*/  ISETP.GE.AND P0, PT, R12, 0x1, PT ;  /* 0x000000010c00780c */ /* 0x001fda0003f06270 */
[----:B-1----:R-:W-:Y:S05]  /*0110*/  @!P0 BRA `(.L_x_0) ;  /* 0x0000000800908947 */ /* 0x002fea0003800000 */
[----:B------:R-:W0:Y:S01]  /*0120*/  S2UR UR6, SR_CgaCtaId ;  /* 0x00000000000679c3 */ /* 0x000e220000008800 */
[----:B------:R-:W-:Y:S01]  /*0130*/  UMOV UR4, 0x400 ;  /* 0x0000040000047882 */ /* 0x000fe20000000000 */
[-C--:B------:R-:W-:Y:S01]  /*0140*/  IMAD R19, R9, R12.reuse, R0 ;  /* 0x0000000c09137224 */ /* 0x080fe200078e0200 */
[----:B------:R-:W-:Y:S01]  /*0150*/  UIADD3 UR5, UPT, UPT, UR4, 0x800, URZ ;  /* 0x0000080004057890 */ /* 0x000fe2000fffe0ff */
[----:B------:R-:W-:Y:S01]  /*0160*/  IMAD R15, R13, R12, R7 ;  /* 0x0000000c0d0f7224 */ /* 0x000fe200078e0207 */
[----:B------:R-:W-:-:S03]  /*0170*/  MOV R10, RZ ;  /* 0x000000ff000a7202 */ /* 0x000fc60000000f00 */
[----:B------:R-:W1:Y:S08]  /*0180*/  LDC.64 R4, c[0x0][0x380] ;  /* 0x0000e000ff047b82 */ /* 0x000e700000000a00 */
[----:B------:R-:W2:Y:S01]  /*0190*/  LDC.64 R2, c[0x0][0x388] ;  /* 0x0000e200ff027b82 */ /* 0x000ea20000000a00 */
[----:B0-----:R-:W-:Y:S02]  /*01a0*/  ULEA UR4, UR6, UR4, 0x18 ;  /* 0x0000000406047291 */ /* 0x001fe4000f8ec0ff */
[----:B------:R-:W-:-:S04]  /*01b0*/  ULEA UR5, UR6, UR5, 0x18 ;  /* 0x0000000506057291 */ /* 0x000fc8000f8ec0ff */
[----:B------:R-:W-:Y:S01]  /*01c0*/  LEA R16, R9, UR4, 0x6 ;  /* 0x0000000409107c11 */ /* 0x000fe2000f8e30ff */
[----:B------:R-:W-:Y:S01]  /*01d0*/  UMOV UR4, URZ ;  /* 0x000000ff00047c82 */ /* 0x000fe20008000000 */
[C---:B------:R-:W-:Y:S02]  /*01e0*/  LEA R17, R7.reuse, UR5, 0x1 ;  /* 0x0000000507117c11 */ /* 0x040fe4000f8e08ff */
[----:B------:R-:W-:Y:S02]  /*01f0*/  LEA R18, R7, R16, 0x1 ;  /* 0x0000001007127211 */ /* 0x000fe400078e08ff */
[----:B------:R-:W-:-:S07]  /*0200*/  LEA R14, R9, R17, 0x6 ;  /* 0x00000011090e7211 */ /* 0x000fce00078e30ff */
.L_x_1:
[----:B-1----:R-:W-:-:S04]  /*0210*/  IMAD.WIDE.U32 R8, R15, 0x2, R4 ;  /* 0x000000020f087825 */ /* 0x002fc800078e0004 */
[----:B--2---:R-:W-:Y:S01]  /*0220*/  IMAD.WIDE.U32 R20, R19, 0x2, R2 ;  /* 0x0000000213147825 */ /* 0x004fe200078e0002 */
[----:B------:R-:W2:Y:S04]  /*0230*/  LDG.E.U16 R23, desc[UR8][R8.64] ;  /* 0x0000000808177981 */ /* 0x000ea8000c1e1500 */
[----:B------:R-:W3:Y:S01]  /*0240*/  LDG.E.U16 R25, desc[UR8][R20.64] ;  /* 0x0000000814197981 */ /* 0x000ee2000c1e1500 */
[----:B------:R-:W-:Y:S01]  /*0250*/  UIADD3 UR4, UPT, UPT, UR4, 0x20, URZ ;  /* 0x0000002004047890 */ /* 0x000fe2000fffe0ff */
[----:B------:R-:W-:Y:S02]  /*0260*/  IADD3 R15, PT, PT, R15, 0x20, RZ ;  /* 0x000000200f0f7810 */ /* 0x000fe40007ffe0ff */
[----:B------:R-:W-:-:S03]  /*0270*/  LEA R19, R12, R19, 0x5 ;  /* 0x000000130c137211 */ /* 0x000fc600078e28ff */
[----:B------:R-:W-:Y:S01]  /*0280*/  ISETP.LE.AND P0, PT, R12, UR4, PT ;  /* 0x000000040c007c0c */ /* 0x000fe2000bf03270 */
[----:B--2---:R-:W-:Y:S04]  /*0290*/  STS.U16 [R18], R23 ;  /* 0x0000001712007388 */ /* 0x004fe80000000400 */
[----:B---3--:R-:W-:Y:S01]  /*02a0*/  STS.U16 [R14], R25 ;  /* 0x000000190e007388 */ /* 0x008fe20000000400 */
[----:B------:R-:W-:Y:S06]  /*02b0*/  BAR.SYNC.DEFER_BLOCKING 0x0 ;  /* 0x0000000000007b1d */ /* 0x000fec0000010000 */
[----:B------:R-:W-:Y:S04]  /*02c0*/  LDS.U16 R27, [R17] ;  /* 0x00000000111b7984 */ /* 0x000fe80000000400 */
[----:B------:R-:W0:Y:S04]  /*02d0*/  LDS.64 R6, [R16] ;  /* 0x0000000010067984 */ /* 0x000e280000000a00 */
[----:B------:R-:W1:Y:S04]  /*02e0*/  LDS.U16 R29, [R17+0x40] ;  /* 0x00004000111d7984 */ /* 0x000e680000000400 */
[----:B------:R-:W2:Y:S04]  /*02f0*/  LDS.U16 R26, [R17+0x80] ;  /* 0x00008000111a7984 */ /* 0x000ea80000000400 */
[----:B------:R-:W3:Y:S04]  /*0300*/  LDS.U16 R22, [R17+0xc0] ;  /* 0x0000c00011167984 */ /* 0x000ee80000000400 */
[----:B------:R-:W-:Y:S04]  /*0310*/  LDS.U16 R11, [R17+0x100] ;  /* 0x00010000110b7984 */ /* 0x000fe80000000400 */
[----:B------:R-:W4:Y:S04]  /*0320*/  LDS.64 R8, [R16+0x8] ;  /* 0x0000080010087984 */ /* 0x000f280000000a00 */
[----:B------:R-:W5:Y:S04]  /*0330*/  LDS.U16 R21, [R17+0x140] ;  /* 0x0001400011157984 */ /* 0x000f680000000400 */
[----:B------:R-:W5:Y:S04]  /*0340*/  LDS.U16 R24, [R17+0x180] ;  /* 0x0001800011187984 */ /* 0x000f680000000400 */
[----:B------:R-:W5:Y:S04]  /*0350*/  LDS.U16 R20, [R17+0x1c0] ;  /* 0x0001c00011147984 */ /* 0x000f680000000400 */
[----:B------:R-:W-:Y:S01]  /*0360*/  LDS.U16 R25, [R17+0x200] ;  /* 0x0002000011197984 */ /* 0x000fe20000000400 */
[----:B0-----:R-:W-:-:S02]  /*0370*/  HMUL2 R27, R6.H0_H0, R27.H0_H0 ;  /* 0x2000001b061b7232 */ /* 0x001fc40000000800 */
[----:B-1----:R-:W-:-:S03]  /*0380*/  HMUL2 R29, R6.H1_H1, R29.H0_H0 ;  /* 0x2000001d061d7232 */ /* 0x002fc60000000c00 */
[----:B------:R-:W-:Y:S02]  /*0390*/  HADD2.F32 R27, -RZ, R27.H0_H0 ;  /* 0x2000001bff1b7230 */ /* 0x000fe40000004100 */
[C---:B--2---:R-:W-:Y:S02]  /*03a0*/  HMUL2 R26, R7.reuse.H0_H0, R26.H0_H0 ;  /* 0x2000001a071a7232 */ /* 0x044fe40000000800 */
[----:B------:R-:W-:Y:S02]  /*03b0*/  HADD2.F32 R6, -RZ, R29.H0_H0 ;  /* 0x2000001dff067230 */ /* 0x000fe40000004100 */
[----:B------:R-:W-:Y:S01]  /*03c0*/  FADD R27, R27, R10 ;  /* 0x0000000a1b1b7221 */ /* 0x000fe20000000000 */
[----:B------:R-:W-:Y:S01]  /*03d0*/  LDS.U16 R29, [R17+0x540] ;  /* 0x00054000111d7984 */ /* 0x000fe20000000400 */
[----:B---3--:R-:W-:Y:S02]  /*03e0*/  HMUL2 R22, R7.H1_H1, R22.H0_H0 ;  /* 0x2000001607167232 */ /* 0x008fe40000000c00 */
[----:B------:R-:W-:-:S02]  /*03f0*/  HADD2.F32 R23, -RZ, R26.H0_H0 ;  /* 0x2000001aff177230 */ /* 0x000fc40000004100 */
[----:B------:R-:W-:Y:S02]  /*0400*/  FADD R6, R27, R6 ;  /* 0x000000061b067221 */ /* 0x000fe40000000000 */
[----:B------:R-:W-:Y:S01]  /*0410*/  LDS.U16 R27, [R17+0x240] ;  /* 0x00024000111b7984 */ /* 0x000fe20000000400 */
[----:B------:R-:W-:Y:S02]  /*0420*/  HADD2.F32 R7, -RZ, R22.H0_H0 ;  /* 0x20000016ff077230 */ /* 0x000fe40000004100 */
[----:B------:R-:W-:Y:S01]  /*0430*/  FADD R6, R6, R23 ;  /* 0x0000001706067221 */ /* 0x000fe20000000000 */
[C---:B----4-:R-:W-:Y:S01]  /*0440*/  HMUL2 R22, R8.reuse.H0_H0, R11.H0_H0 ;  /* 0x2000000b08167232 */ /* 0x050fe20000000800 */
[----:B------:R-:W-:Y:S02]  /*0450*/  LDS.U16 R23, [R17+0x300] ;  /* 0x0003000011177984 */ /* 0x000fe40000000400 */
[----:B------:R-:W-:Y:S01]  /*0460*/  FADD R6, R6, R7 ;  /* 0x0000000706067221 */ /* 0x000fe20000000000 */
[----:B-----5:R-:W-:Y:S01]  /*0470*/  HMUL2 R21, R8.H1_H1, R21.H0_H0 ;  /* 0x2000001508157232 */ /* 0x020fe20000000c00 */
[----:B------:R-:W0:Y:S01]  /*0480*/  LDS.64 R10, [R16+0x10] ;  /* 0x00001000100a7984 */ /* 0x000e220000000a00 */
[----:B------:R-:W-:-:S02]  /*0490*/  HADD2.F32 R7, -RZ, R22.H0_H0 ;  /* 0x20000016ff077230 */ /* 0x000fc40000004100 */
[C---:B------:R-:W-:Y:S01]  /*04a0*/  HMUL2 R24, R9.reuse.H0_H0, R24.H0_H0 ;  /* 0x2000001809187232 */ /* 0x040fe20000000800 */
[----:B------:R-:W1:Y:S01]  /*04b0*/  LDS.U16 R22, [R17+0x280] ;  /* 0x0002800011167984 */ /* 0x000e620000000400 */
[----:B------:R-:W-:Y:S02]  /*04c0*/  HADD2.F32 R21, -RZ, R21.H0_H0 ;  /* 0x20000015ff157230 */ /* 0x000fe40000004100 */
[----:B------:R-:W-:Y:S01]  /*04d0*/  FADD R6, R6, R7 ;  /* 0x0000000706067221 */ /* 0x000fe20000000000 */
[----:B------:R-:W-:Y:S02]  /*04e0*/  HMUL2 R20, R9.H1_H1, R20.H0_H0 ;  /* 0x2000001409147232 */ /* 0x000fe40000000c00 */
[----:B------:R-:W-:Y:S01]  /*04f0*/  HADD2.F32 R7, -RZ, R24.H0_H0 ;  /* 0x20000018ff077230 */ /* 0x000fe20000004100 */
[----:B------:R-:W-:Y:S01]  /*0500*/  LDS.U16 R8, [R17+0x380] ;  /* 0x0003800011087984 */ /* 0x000fe20000000400 */
[----:B------:R-:W-:Y:S01]  /*0510*/  FADD R6, R6, R21 ;  /* 0x0000001506067221 */ /* 0x000fe20000000000 */
[----:B------:R-:W-:-:S02]  /*0520*/  HADD2.F32 R9, -RZ, R20.H0_H0 ;  /* 0x20000014ff097230 */ /* 0x000fc40000004100 */
[----:B------:R-:W2:Y:S01]  /*0530*/  LDS.U16 R24, [R17+0x2c0] ;  /* 0x0002c00011187984 */ /* 0x000ea20000000400 */
[----:B------:R-:W-:-:S03]  /*0540*/  FADD R26, R6, R7 ;  /* 0x00000007061a7221 */ /* 0x000fc60000000000 */
[----:B------:R-:W3:Y:S01]  /*0550*/  LDS.64 R6, [R16+0x18] ;  /* 0x0000180010067984 */ /* 0x000ee20000000a00 */
[----:B------:R-:W-:-:S03]  /*0560*/  FADD R26, R26, R9 ;  /* 0x000000091a1a7221 */ /* 0x000fc60000000000 */
[----:B------:R-:W4:Y:S04]  /*0570*/  LDS.U16 R21, [R17+0x340] ;  /* 0x0003400011157984 */ /* 0x000f280000000400 */
[----:B------:R-:W5:Y:S01]  /*0580*/  LDS.U16 R20, [R17+0x3c0] ;  /* 0x0003c00011147984 */ /* 0x000f620000000400 */
[C---:B0-----:R-:W-:Y:S02]  /*0590*/  HMUL2 R25, R10.reuse.H0_H0, R25.H0_H0 ;  /* 0x200000190a197232 */ /* 0x041fe40000000800 */
[----:B------:R-:W-:Y:S02]  /*05a0*/  HMUL2 R27, R10.H1_H1, R27.H0_H0 ;  /* 0x2000001b0a1b7232 */ /* 0x000fe40000000c00 */
[----:B-1----:R-:W-:Y:S02]  /*05b0*/  HMUL2 R22, R11.H0_H0, R22.H0_H0 ;  /* 0x200000160b167232 */ /* 0x002fe40000000800 */
[----:B------:R-:W-:-:S02]  /*05c0*/  HADD2.F32 R25, -RZ, R25.H0_H0 ;  /* 0x20000019ff197230 */ /* 0x000fc40000004100 */
[----:B------:R-:W-:Y:S02]  /*05d0*/  HADD2.F32 R10, -RZ, R27.H0_H0 ;  /* 0x2000001bff0a7230 */ /* 0x000fe40000004100 */
[----:B------:R-:W-:Y:S02]  /*05e0*/  HADD2.F32 R9, -RZ, R22.H0_H0 ;  /* 0x20000016ff097230 */ /* 0x000fe40000004100 */
[----:B------:R-:W-:Y:S01]  /*05f0*/  FADD R25, R26, R25 ;  /* 0x000000191a197221 */ /* 0x000fe20000000000 */
[----:B------:R-:W-:Y:S01]  /*0600*/  LDS.U16 R27, [R17+0x440] ;  /* 0x00044000111b7984 */ /* 0x000fe20000000400 */
[----:B--2---:R-:W-:Y:S02]  /*0610*/  HMUL2 R24, R11.H1_H1, R24.H0_H0 ;  /* 0x200000180b187232 */ /* 0x004fe40000000c00 */
[----:B------:R-:W-:Y:S01]  /*0620*/  FADD R10, R25, R10 ;  /* 0x0000000a190a7221 */ /* 0x000fe20000000000 */
[----:B------:R-:W-:Y:S01]  /*0630*/  LDS.U16 R26, [R17+0x7c0] ;  /* 0x0007c000111a7984 */ /* 0x000fe20000000400 */
[----:B---3--:R-:W-:-:S02]  /*0640*/  HMUL2 R23, R6.H0_H0, R23.H0_H0 ;  /* 0x2000001706177232 */ /* 0x008fc40000000800 */
[----:B------:R-:W-:Y:S01]  /*0650*/  FADD R9, R10, R9 ;  /* 0x000000090a097221 */ /* 0x000fe20000000000 */
[----:B------:R-:W-:Y:S01]  /*0660*/  LDS.U16 R25, [R17+0x400] ;  /* 0x0004000011197984 */ /* 0x000fe20000000400 */
[----:B------:R-:W-:Y:S02]  /*0670*/  HADD2.F32 R24, -RZ, R24.H0_H0 ;  /* 0x20000018ff187230 */ /* 0x000fe40000004100 */
[----:B----4-:R-:W-:Y:S02]  /*0680*/  HMUL2 R21, R6.H1_H1, R21.H0_H0 ;  /* 0x2000001506157232 */ /* 0x010fe40000000c00 */
[----:B------:R-:W-:Y:S01]  /*0690*/  HADD2.F32 R6, -RZ, R23.H0_H0 ;  /* 0x20000017ff067230 */ /* 0x000fe20000004100 */
[----:B------:R-:W0:Y:S01]  /*06a0*/  LDS.64 R10, [R16+0x20] ;  /* 0x00002000100a7984 */ /* 0x000e220000000a00 */
[C---:B------:R-:W-:Y:S02]  /*06b0*/  HMUL2 R22, R7.reuse.H0_H0, R8.H0_H0 ;  /* 0x2000000807167232 */ /* 0x040fe40000000800 */
[----:B------:R-:W-:Y:S01]  /*06c0*/  FADD R9, R9, R24 ;  /* 0x0000001809097221 */ /* 0x000fe20000000000 */
[----:B------:R-:W-:Y:S01]  /*06d0*/  HADD2.F32 R8, -RZ, R21.H0_H0 ;  /* 0x20000015ff087230 */ /* 0x000fe20000004100 */
[----:B------:R-:W-:Y:S01]  /*06e0*/  LDS.U16 R23, [R17+0x500] ;  /* 0x0005000011177984 */ /* 0x000fe20000000400 */
[----:B-----5:R-:W-:-:S02]  /*06f0*/  HMUL2 R20, R7.H1_H1, R20.H0_H0 ;  /* 0x2000001407147232 */ /* 0x020fc40000000c00 */
[----:B------:R-:W-:Y:S01]  /*0700*/  FADD R9, R9, R6 ;  /* 0x0000000609097221 */ /* 0x000fe20000000000 */
[----:B------:R-:W-:Y:S01]  /*0710*/  HADD2.F32 R21, -RZ, R22.H0_H0 ;  /* 0x20000016ff157230 */ /* 0x000fe20000004100 */
[----:B------:R-:W1:Y:S02]  /*0720*/  LDS.U16 R6, [R17+0x480] ;  /* 0x0004800011067984 */ /* 0x000e640000000400 */
[----:B------:R-:W-:Y:S01]  /*0730*/  FADD R8, R9, R8 ;  /* 0x0000000809087221 */ /* 0x000fe20000000000 */
[----:B------:R-:W-:Y:S01]  /*0740*/  HADD2.F32 R20, -RZ, R20.H0_H0 ;  /* 0x20000014ff147230 */ /* 0x000fe20000004100 */
[----:B------:R-:W2:Y:S02]  /*0750*/  LDS.U16 R22, [R17+0x4c0] ;  /* 0x0004c00011167984 */ /* 0x000ea40000000400 */
[----:B------:R-:W-:Y:S02]  /*0760*/  FADD R21, R8, R21 ;  /* 0x0000001508157221 */ /* 0x000fe40000000000 */
[----:B------:R-:W3:Y:S02]  /*0770*/  LDS.64 R8, [R16+0x28] ;  /* 0x0000280010087984 */ /* 0x000ee40000000a00 */
[----:B------:R-:W-:-:S02]  /*0780*/  FADD R20, R21, R20 ;  /* 0x0000001415147221 */ /* 0x000fc40000000000 */
[----:B------:R-:W4:Y:S04]  /*0790*/  LDS.U16 R24, [R17+0x580] ;  /* 0x0005800011187984 */ /* 0x000f280000000400 */
[----:B------:R-:W-:Y:S01]  /*07a0*/  LDS.U16 R21, [R17+0x600] ;  /* 0x0006000011157984 */ /* 0x000fe20000000400 */
[C---:B0-----:R-:W-:Y:S02]  /*07b0*/  HMUL2 R25, R10.reuse.H0_H0, R25.H0_H0 ;  /* 0x200000190a197232 */ /* 0x041fe40000000800 */
[----:B------:R-:W-:-:S03]  /*07c0*/  HMUL2 R27, R10.H1_H1, R27.H0_H0 ;  /* 0x2000001b0a1b7232 */ /* 0x000fc60000000c00 */
[----:B------:R-:W-:Y:S02]  /*07d0*/  HADD2.F32 R25, -RZ, R25.H0_H0 ;  /* 0x20000019ff197230 */ /* 0x000fe40000004100 */
[----:B------:R-:W-:-:S03]  /*07e0*/  HADD2.F32 R27, -RZ, R27.H0_H0 ;  /* 0x2000001bff1b7230 */ /* 0x000fc60000004100 */
[----:B------:R-:W-:Y:S01]  /*07f0*/  FADD R10, R20, R25 ;  /* 0x00000019140a7221 */ /* 0x000fe20000000000 */
[C---:B-1----:R-:W-:Y:S01]  /*0800*/  HMUL2 R25, R11.reuse.H0_H0, R6.H0_H0 ;  /* 0x200000060b197232 */ /* 0x042fe20000000800 */
[----:B------:R-:W0:Y:S01]  /*0810*/  LDS.U16 R20, [R17+0x5c0] ;  /* 0x0005c00011147984 */ /* 0x000e220000000400 */
[----:B--2---:R-:W-:Y:S02]  /*0820*/  HMUL2 R22, R11.H1_H1, R22.H0_H0 ;  /* 0x200000160b167232 */ /* 0x004fe40000000c00 */
[----:B------:R-:W-:Y:S01]  /*0830*/  FADD R10, R10, R27 ;  /* 0x0000001b0a0a7221 */ /* 0x000fe20000000000 */
[----:B------:R-:W-:Y:S02]  /*0840*/  HADD2.F32 R25, -RZ, R25.H0_H0 ;  /* 0x20000019ff197230 */ /* 0x000fe40000004100 */
[C---:B---3--:R-:W-:Y:S02]  /*0850*/  HMUL2 R23, R8.reuse.H0_H0, R23.H0_H0 ;  /* 0x2000001708177232 */ /* 0x048fe40000000800 */
[----:B------:R-:W-:Y:S01]  /*0860*/  HADD2.F32 R11, -RZ, R22.H0_H0 ;  /* 0x20000016ff0b7230 */ /* 0x000fe20000004100 */
[----:B------:R-:W1:Y:S01]  /*0870*/  LDS.64 R6, [R16+0x30] ;  /* 0x0000300010067984 */ /* 0x000e620000000a00 */
[----:B------:R-:W-:-:S02]  /*0880*/  HMUL2 R29, R8.H1_H1, R29.H0_H0 ;  /* 0x2000001d081d7232 */ /* 0x000fc40000000c00 */
[----:B------:R-:W-:Y:S01]  /*0890*/  FADD R10, R10, R25 ;  /* 0x000000190a0a7221 */ /* 0x000fe20000000000 */
[----:B------:R-:W-:Y:S01]  /*08a0*/  HADD2.F32 R23, -RZ, R23.H0_H0 ;  /* 0x20000017ff177230 */ /* 0x000fe20000004100 */
[----:B------:R-:W2:Y:S01]  /*08b0*/  LDS.U16 R27, [R17+0x640] ;  /* 0x00064000111b7984 */ /* 0x000ea20000000400 */
[----:B----4-:R-:W-:Y:S02]  /*08c0*/  HMUL2 R24, R9.H0_H0, R24.H0_H0 ;  /* 0x2000001809187232 */ /* 0x010fe40000000800 */
[----:B------:R-:W-:Y:S01]  /*08d0*/  FADD R10, R10, R11 ;  /* 0x0000000b0a0a7221 */ /* 0x000fe20000000000 */
[----:B------:R-:W-:Y:S01]  /*08e0*/  HADD2.F32 R29, -RZ, R29.H0_H0 ;  /* 0x2000001dff1d7230 */ /* 0x000fe20000004100 */
[----:B------:R-:W3:Y:S02]  /*08f0*/  LDS.U16 R8, [R17+0x680] ;  /* 0x0006800011087984 */ /* 0x000ee40000000400 */
[----:B------:R-:W-:Y:S01]  /*0900*/  FADD R10, R10, R23 ;  /* 0x000000170a0a7221 */ /* 0x000fe20000000000 */
[----:B------:R-:W-:Y:S01]  /*0910*/  HADD2.F32 R11, -RZ, R24.H0_H0 ;  /* 0x20000018ff0b7230 */ /* 0x000fe20000004100 */
[----:B------:R-:W4:Y:S02]  /*0920*/  LDS.U16 R22, [R17+0x6c0] ;  /* 0x0006c00011167984 */ /* 0x000f240000000400 */
[----:B------:R-:W-:-:S02]  /*0930*/  FADD R10, R10, R29 ;  /* 0x0000001d0a0a7221 */ /* 0x000fc40000000000 */
[----:B------:R-:W-:Y:S02]  /*0940*/  LDS.U16 R25, [R17+0x700] ;  /* 0x0007000011197984 */ /* 0x000fe40000000400 */
[----:B------:R-:W-:Y:S02]  /*0950*/  FADD R24, R10, R11 ;  /* 0x0000000b0a187221 */ /* 0x000fe40000000000 */
[----:B------:R-:W5:Y:S04]  /*0960*/  LDS.64 R10, [R16+0x38] ;  /* 0x00003800100a7984 */ /* 0x000f680000000a00 */
[----:B------:R-:W5:Y:S01]  /*0970*/  LDS.U16 R23, [R17+0x740] ;  /* 0x0007400011177984 */ /* 0x000f620000000400 */
[----:B0-----:R-:W-:-:S03]  /*0980*/  HMUL2 R9, R9.H1_H1, R20.H0_H0 ;  /* 0x2000001409097232 */ /* 0x001fc60000000c00 */
[----:B------:R-:W0:Y:S02]  /*0990*/  LDS.U16 R20, [R17+0x780] ;  /* 0x0007800011147984 */ /* 0x000e240000000400 */
[----:B------:R-:W-:Y:S02]  /*09a0*/  HADD2.F32 R9, -RZ, R9.H0_H0 ;  /* 0x20000009ff097230 */ /* 0x000fe40000004100 */
[----:B-1----:R-:W-:-:S03]  /*09b0*/  HMUL2 R21, R6.H0_H0, R21.H0_H0 ;  /* 0x2000001506157232 */ /* 0x002fc60000000800 */
[----:B------:R-:W-:Y:S01]  /*09c0*/  FADD R24, R24, R9 ;  /* 0x0000000918187221 */ /* 0x000fe20000000000 */
[----:B--2---:R-:W-:Y:S02]  /*09d0*/  HMUL2 R27, R6.H1_H1, R27.H0_H0 ;  /* 0x2000001b061b7232 */ /* 0x004fe40000000c00 */
[----:B------:R-:W-:Y:S02]  /*09e0*/  HADD2.F32 R21, -RZ, R21.H0_H0 ;  /* 0x20000015ff157230 */ /* 0x000fe40000004100 */
[C---:B---3--:R-:W-:Y:S02]  /*09f0*/  HMUL2 R8, R7.reuse.H0_H0, R8.H0_H0 ;  /* 0x2000000807087232 */ /* 0x048fe40000000800 */
[----:B------:R-:W-:Y:S02]  /*0a00*/  HADD2.F32 R6, -RZ, R27.H0_H0 ;  /* 0x2000001bff067230 */ /* 0x000fe40000004100 */
[----:B------:R-:W-:Y:S01]  /*0a10*/  FADD R21, R24, R21 ;  /* 0x0000001518157221 */ /* 0x000fe20000000000 */
[----:B----4-:R-:W-:-:S02]  /*0a20*/  HMUL2 R22, R7.H1_H1, R22.H0_H0 ;  /* 0x2000001607167232 */ /* 0x010fc40000000c00 */
[----:B------:R-:W-:Y:S02]  /*0a30*/  HADD2.F32 R7, -RZ, R8.H0_H0 ;  /* 0x20000008ff077230 */ /* 0x000fe40000004100 */
[----:B------:R-:W-:Y:S01]  /*0a40*/  FADD R6, R21, R6 ;  /* 0x0000000615067221 */ /* 0x000fe20000000000 */
[----:B------:R-:W-:-:S03]  /*0a50*/  HADD2.F32 R9, -RZ, R22.H0_H0 ;  /* 0x20000016ff097230 */ /* 0x000fc60000004100 */
[----:B------:R-:W-:Y:S01]  /*0a60*/  FADD R6, R6, R7 ;  /* 0x0000000706067221 */ /* 0x000fe20000000000 */
[----:B-----5:R-:W-:-:S03]  /*0a70*/  HMUL2 R25, R10.H0_H0, R25.H0_H0 ;  /* 0x200000190a197232 */ /* 0x020fc60000000800 */
[----:B------:R-:W-:Y:S01]  /*0a80*/  FADD R6, R6, R9 ;  /* 0x0000000906067221 */ /* 0x000fe20000000000 */
[----:B------:R-:W-:Y:S02]  /*0a90*/  HMUL2 R26, R11.H1_H1, R26.H0_H0 ;  /* 0x2000001a0b1a7232 */ /* 0x000fe40000000c00 */
[----:B------:R-:W-:Y:S02]  /*0aa0*/  HMUL2 R23, R10.H1_H1, R23.H0_H0 ;  /* 0x200000170a177232 */ /* 0x000fe40000000c00 */
[----:B------:R-:W-:-:S03]  /*0ab0*/  HADD2.F32 R25, -RZ, R25.H0_H0 ;  /* 0x20000019ff197230 */ /* 0x000fc60000004100 */
[----:B------:R-:W-:Y:S02]  /*0ac0*/  HADD2.F32 R23, -RZ, R23.H0_H0 ;  /* 0x20000017ff177230 */ /* 0x000fe40000004100 */
[----:B------:R-:W-:Y:S01]  /*0ad0*/  FADD R6, R6, R25 ;  /* 0x0000001906067221 */ /* 0x000fe20000000000 */
[----:B0-----:R-:W-:-:S03]  /*0ae0*/  HMUL2 R20, R11.H0_H0, R20.H0_H0 ;  /* 0x200000140b147232 */ /* 0x001fc60000000800 */
[----:B------:R-:W-:Y:S02]  /*0af0*/  FADD R6, R6, R23 ;  /* 0x0000001706067221 */ /* 0x000fe40000000000 */
[----:B------:R-:W-:-:S05]  /*0b00*/  HADD2.F32 R7, -RZ, R20.H0_H0 ;  /* 0x20000014ff077230 */ /* 0x000fca0000004100 */
[----:B------:R-:W-:Y:S01]  /*0b10*/  FADD R6, R6, R7 ;  /* 0x0000000706067221 */ /* 0x000fe20000000000 */
[----:B------:R-:W-:-:S05]  /*0b20*/  HADD2.F32 R7, -RZ, R26.H0_H0 ;  /* 0x2000001aff077230 */ /* 0x000fca0000004100 */
[----:B------:R-:W-:Y:S01]  /*0b30*/  FADD R10, R6, R7 ;  /* 0x00000007060a7221 */ /* 0x000fe20000000000 */
[----:B------:R-:W-:Y:S06]  /*0b40*/  BAR.SYNC.DEFER_BLOCKING 0x0 ;  /* 0x0000000000007b1d */ /* 0x000fec0000010000 */
[----:B------:R-:W-:Y:S05]  /*0b50*/  @!P0 BRA `(.L_x_1) ;  /* 0xfffffff400ac8947 */ /* 0x000fea000383ffff */
.L_x_0:
[----:B------:R-:W0:Y:S01]  /*0b60*/  LDC.64 R2, c[0x0][0x390] ;  /* 0x0000e400ff027b82 */ /* 0x000e220000000a00 */
[----:B------:R-:W-:Y:S01]  /*0b70*/  IMAD R13, R13, UR7, R0 ;  /* 0x000000070d0d7c24 */ /* 0x000fe2000f8e0200 */
[----:B------:R-:W-:-:S03]  /*0b80*/  F2FP.F16.F32.PACK_AB R10, RZ, R10 ;  /* 0x0000000aff0a723e */ /* 0x000fc600000000ff */
[----:B0-----:R-:W-:-:S05]  /*0b90*/  IMAD.WIDE R2, R13, 0x2, R2 ;  /* 0x000000020d027825 */ /* 0x001fca00078e0202 */
[----:B------:R-:W-:Y:S01]  /*0ba0*/  STG.E.U16 desc[UR8][R2.64], R10 ;  /* 0x0000000a02007986 */ /* 0x000fe2000c101508 */
[----:B------:R-:W-:Y:S05]  /*0bb0*/  EXIT ;  /* 0x000000000000794d */ /* 0x000fea0003800000 */
.L_x_2:
[----:B------:R-:W-:-:S00]  /*0bc0*/  BRA `(.L_x_2) ;  /* 0xfffffffc00fc7947 */ /* 0x000fc0000383ffff */
[----:B------:R-:W-:-:S00]  /*0bd0*/  NOP ;  /* 0x0000000000007918 */ /* 0x000fc00000000000 */
        /* <DEDUP_REMOVED lines=10> */
.L_x_3:


//--------------------- .nv.shared._Z11matmul_gpu3P6__halfS0_S0_iii --------------------------
	.section	.nv.shared._Z11matmul_gpu3P6__halfS0_S0_iii,"aw",@nobits
	.sectionflags	@""
	.align	2
.nv.shared._Z11matmul_gpu3P6__halfS0_S0_iii:
	.zero		5120


//--------------------- .nv.shared.reserved.0     --------------------------
	.section	.nv.shared.reserved.0,"aw",@nobits
	.weak		__nv_reservedSMEM_offset_0_alias
	.size		__nv_reservedSMEM_offset_0_alias, 0, 64
	.other		__nv_reservedSMEM_offset_0_alias,@"STO_CUDA_RESERVED_SHARED STV_DEFAULT"
__nv_reservedSMEM_offset_0_alias:
	.zero		0
	.zero		64


//--------------------- .nv.constant0._Z11matmul_gpu3P6__halfS0_S0_iii --------------------------
	.section	.nv.constant0._Z11matmul_gpu3P6__halfS0_S0_iii,"a",@progbits
	.sectionflags	@""
	.align	4
.nv.constant0._Z11matmul_gpu3P6__halfS0_S0_iii:
	.zero		932


//--------------------- SYMBOLS --------------------------

	.type		.nv.reservedSmem.offset0,@object
	.size		.nv.reservedSmem.offset0,0x4
	.type		.nv.reservedSmem.cap,@object
	.size		.nv.reservedSmem.cap,0x4
